//
// Generated by NVIDIA NVVM Compiler
//
// Compiler Build ID: CL-36424714
// Cuda compilation tools, release 13.0, V13.0.88
// Based on NVVM 20.0.0
//

.version 9.0
.target sm_100
.address_size 64

	// .globl	_Z8baseLinePKiS0_Pii

.visible .entry _Z8baseLinePKiS0_Pii(
	.param .u64 .ptr .align 1 _Z8baseLinePKiS0_Pii_param_0,
	.param .u64 .ptr .align 1 _Z8baseLinePKiS0_Pii_param_1,
	.param .u64 .ptr .align 1 _Z8baseLinePKiS0_Pii_param_2,
	.param .u32 _Z8baseLinePKiS0_Pii_param_3
)
{
	.reg .pred 	%p<10>;
	.reg .b32 	%r<95>;
	.reg .b64 	%rd<66>;

	ld.param.u64 	%rd14, [_Z8baseLinePKiS0_Pii_param_0];
	ld.param.u64 	%rd15, [_Z8baseLinePKiS0_Pii_param_1];
	ld.param.u64 	%rd16, [_Z8baseLinePKiS0_Pii_param_2];
	ld.param.u32 	%r23, [_Z8baseLinePKiS0_Pii_param_3];
	cvta.to.global.u64 	%rd1, %rd15;
	cvta.to.global.u64 	%rd2, %rd14;
	cvta.to.global.u64 	%rd17, %rd16;
	mov.u32 	%r24, %ctaid.y;
	mov.u32 	%r25, %ntid.y;
	mov.u32 	%r26, %tid.y;
	mad.lo.s32 	%r27, %r24, %r25, %r26;
	mov.u32 	%r28, %ctaid.x;
	mov.u32 	%r29, %ntid.x;
	mov.u32 	%r30, %tid.x;
	mad.lo.s32 	%r1, %r28, %r29, %r30;
	mul.lo.s32 	%r2, %r23, %r27;
	add.s32 	%r31, %r2, %r1;
	mul.wide.s32 	%rd18, %r31, 4;
	add.s64 	%rd3, %rd17, %rd18;
	mov.b32 	%r32, 0;
	st.global.u32 	[%rd3], %r32;
	setp.lt.s32 	%p1, %r23, 1;
	@%p1 bra 	$L__BB0_12;
	and.b32  	%r3, %r23, 7;
	setp.lt.u32 	%p2, %r23, 8;
	mov.b32 	%r89, 0;
	mov.u32 	%r92, %r89;
	@%p2 bra 	$L__BB0_4;
	and.b32  	%r35, %r23, 2147483640;
	neg.s32 	%r87, %r35;
	mul.wide.u32 	%rd19, %r23, 4;
	add.s64 	%rd4, %rd1, %rd19;
	mul.wide.u32 	%rd20, %r23, 8;
	add.s64 	%rd5, %rd1, %rd20;
	mul.wide.u32 	%rd21, %r23, 12;
	add.s64 	%rd6, %rd1, %rd21;
	mul.wide.u32 	%rd22, %r23, 16;
	add.s64 	%rd7, %rd1, %rd22;
	mul.wide.u32 	%rd23, %r23, 20;
	add.s64 	%rd8, %rd1, %rd23;
	mul.wide.u32 	%rd24, %r23, 24;
	add.s64 	%rd9, %rd1, %rd24;
	mul.wide.u32 	%rd25, %r23, 28;
	add.s64 	%rd10, %rd1, %rd25;
	mul.wide.u32 	%rd26, %r2, 4;
	add.s64 	%rd27, %rd26, %rd2;
	add.s64 	%rd65, %rd27, 16;
	mov.b32 	%r89, 0;
	mov.u32 	%r86, %r1;
$L__BB0_3:
	.pragma "nounroll";
	and.b32  	%r92, %r23, 2147483640;
	mul.wide.s32 	%rd28, %r86, 4;
	add.s64 	%rd29, %rd4, %rd28;
	add.s64 	%rd30, %rd5, %rd28;
	add.s64 	%rd31, %rd6, %rd28;
	add.s64 	%rd32, %rd7, %rd28;
	add.s64 	%rd33, %rd8, %rd28;
	add.s64 	%rd34, %rd9, %rd28;
	add.s64 	%rd35, %rd10, %rd28;
	add.s64 	%rd36, %rd1, %rd28;
	ld.global.u32 	%r36, [%rd65+-16];
	ld.global.u32 	%r37, [%rd36];
	mad.lo.s32 	%r38, %r37, %r36, %r89;
	st.global.u32 	[%rd3], %r38;
	ld.global.u32 	%r39, [%rd65+-12];
	ld.global.u32 	%r40, [%rd29];
	mad.lo.s32 	%r41, %r40, %r39, %r38;
	st.global.u32 	[%rd3], %r41;
	ld.global.u32 	%r42, [%rd65+-8];
	ld.global.u32 	%r43, [%rd30];
	mad.lo.s32 	%r44, %r43, %r42, %r41;
	st.global.u32 	[%rd3], %r44;
	ld.global.u32 	%r45, [%rd65+-4];
	ld.global.u32 	%r46, [%rd31];
	mad.lo.s32 	%r47, %r46, %r45, %r44;
	st.global.u32 	[%rd3], %r47;
	ld.global.u32 	%r48, [%rd65];
	ld.global.u32 	%r49, [%rd32];
	mad.lo.s32 	%r50, %r49, %r48, %r47;
	st.global.u32 	[%rd3], %r50;
	ld.global.u32 	%r51, [%rd65+4];
	ld.global.u32 	%r52, [%rd33];
	mad.lo.s32 	%r53, %r52, %r51, %r50;
	st.global.u32 	[%rd3], %r53;
	ld.global.u32 	%r54, [%rd65+8];
	ld.global.u32 	%r55, [%rd34];
	mad.lo.s32 	%r56, %r55, %r54, %r53;
	st.global.u32 	[%rd3], %r56;
	ld.global.u32 	%r57, [%rd65+12];
	ld.global.u32 	%r58, [%rd35];
	mad.lo.s32 	%r89, %r58, %r57, %r56;
	st.global.u32 	[%rd3], %r89;
	add.s32 	%r87, %r87, 8;
	shl.b32 	%r59, %r23, 3;
	add.s32 	%r86, %r86, %r59;
	add.s64 	%rd65, %rd65, 32;
	setp.ne.s32 	%p3, %r87, 0;
	@%p3 bra 	$L__BB0_3;
$L__BB0_4:
	setp.eq.s32 	%p4, %r3, 0;
	@%p4 bra 	$L__BB0_12;
	and.b32  	%r14, %r23, 3;
	setp.lt.u32 	%p5, %r3, 4;
	@%p5 bra 	$L__BB0_7;
	add.s32 	%r60, %r92, %r2;
	mul.wide.u32 	%rd37, %r60, 4;
	add.s64 	%rd38, %rd2, %rd37;
	ld.global.u32 	%r61, [%rd38];
	mad.lo.s32 	%r62, %r92, %r23, %r1;
	mul.wide.s32 	%rd39, %r62, 4;
	add.s64 	%rd40, %rd1, %rd39;
	ld.global.u32 	%r63, [%rd40];
	mad.lo.s32 	%r64, %r63, %r61, %r89;
	st.global.u32 	[%rd3], %r64;
	cvt.u64.u32 	%rd41, %r2;
	cvt.u64.u32 	%rd42, %r92;
	add.s64 	%rd43, %rd42, %rd41;
	shl.b64 	%rd44, %rd43, 2;
	add.s64 	%rd45, %rd2, %rd44;
	ld.global.u32 	%r65, [%rd45+4];
	mul.wide.u32 	%rd46, %r23, 4;
	add.s64 	%rd47, %rd40, %rd46;
	ld.global.u32 	%r66, [%rd47];
	mad.lo.s32 	%r67, %r66, %r65, %r64;
	st.global.u32 	[%rd3], %r67;
	ld.global.u32 	%r68, [%rd45+8];
	add.s64 	%rd48, %rd47, %rd46;
	ld.global.u32 	%r69, [%rd48];
	mad.lo.s32 	%r70, %r69, %r68, %r67;
	st.global.u32 	[%rd3], %r70;
	ld.global.u32 	%r71, [%rd45+12];
	add.s64 	%rd49, %rd48, %rd46;
	ld.global.u32 	%r72, [%rd49];
	mad.lo.s32 	%r89, %r72, %r71, %r70;
	st.global.u32 	[%rd3], %r89;
	add.s32 	%r92, %r92, 4;
$L__BB0_7:
	setp.eq.s32 	%p6, %r14, 0;
	@%p6 bra 	$L__BB0_12;
	setp.eq.s32 	%p7, %r14, 1;
	@%p7 bra 	$L__BB0_10;
	add.s32 	%r73, %r92, %r2;
	mul.wide.u32 	%rd50, %r73, 4;
	add.s64 	%rd51, %rd2, %rd50;
	ld.global.u32 	%r74, [%rd51];
	mad.lo.s32 	%r75, %r92, %r23, %r1;
	mul.wide.s32 	%rd52, %r75, 4;
	add.s64 	%rd53, %rd1, %rd52;
	ld.global.u32 	%r76, [%rd53];
	mad.lo.s32 	%r77, %r76, %r74, %r89;
	st.global.u32 	[%rd3], %r77;
	cvt.u64.u32 	%rd54, %r2;
	cvt.u64.u32 	%rd55, %r92;
	add.s64 	%rd56, %rd55, %rd54;
	shl.b64 	%rd57, %rd56, 2;
	add.s64 	%rd58, %rd2, %rd57;
	ld.global.u32 	%r78, [%rd58+4];
	mul.wide.u32 	%rd59, %r23, 4;
	add.s64 	%rd60, %rd53, %rd59;
	ld.global.u32 	%r79, [%rd60];
	mad.lo.s32 	%r89, %r79, %r78, %r77;
	st.global.u32 	[%rd3], %r89;
	add.s32 	%r92, %r92, 2;
$L__BB0_10:
	and.b32  	%r80, %r23, 1;
	setp.eq.b32 	%p8, %r80, 1;
	not.pred 	%p9, %p8;
	@%p9 bra 	$L__BB0_12;
	add.s32 	%r81, %r92, %r2;
	mul.wide.u32 	%rd61, %r81, 4;
	add.s64 	%rd62, %rd2, %rd61;
	ld.global.u32 	%r82, [%rd62];
	mad.lo.s32 	%r83, %r92, %r23, %r1;
	mul.wide.s32 	%rd63, %r83, 4;
	add.s64 	%rd64, %rd1, %rd63;
	ld.global.u32 	%r84, [%rd64];
	mad.lo.s32 	%r85, %r84, %r82, %r89;
	st.global.u32 	[%rd3], %r85;
$L__BB0_12:
	ret;

}


// ===== COMPILED SASS (sm_100) =====

	.target	sm_100

	.elftype	@"ET_EXEC"


//--------------------- .note.nv.tkinfo           --------------------------
	.section	.note.nv.tkinfo,"",@"SHT_NOTE"
	.sectionflags	@"SHF_NOTE_NV_TKINFO"
	.tkinfo
        /*0018*/ 	.word	0x00000002
        /*0030*/ 	.string	""
        /*0030*/ 	.string	"ptxas"
        /*0030*/ 	.string	"Cuda compilation tools, release 13.0, V13.0.88"
        /*0030*/ 	.string	"Build cuda_13.0.r13.0/compiler.36424714_0"
        /*0030*/ 	.string	"-arch sm_100 -m 64 "



//--------------------- .note.nv.cuinfo           --------------------------
	.section	.note.nv.cuinfo,"",@"SHT_NOTE"
	.sectionflags	@"SHF_NOTE_NV_CUINFO"
        /*0018*/ 	.short	0x0002
        /*001a*/ 	.short	0x0064
        /*001c*/ 	.short	0x0082
	.zero		2


//--------------------- .nv.info                  --------------------------
	.section	.nv.info,"",@"SHT_CUDA_INFO"
	.align	4


	//----- nvinfo : EIATTR_REGCOUNT
	.align		4
        /*0000*/ 	.byte	0x04, 0x2f
        /*0002*/ 	.short	(.L_1 - .L_0)
	.align		4
.L_0:
        /*0004*/ 	.word	index@(_Z8baseLinePKiS0_Pii)
        /*0008*/ 	.word	0x00000018


	//----- nvinfo : EIATTR_FRAME_SIZE
	.align		4
.L_1:
        /*000c*/ 	.byte	0x04, 0x11
        /*000e*/ 	.short	(.L_3 - .L_2)
	.align		4
.L_2:
        /*0010*/ 	.word	index@(_Z8baseLinePKiS0_Pii)
        /*0014*/ 	.word	0x00000000


	//----- nvinfo : EIATTR_MIN_STACK_SIZE
	.align		4
.L_3:
        /*0018*/ 	.byte	0x04, 0x12
        /*001a*/ 	.short	(.L_5 - .L_4)
	.align		4
.L_4:
        /*001c*/ 	.word	index@(_Z8baseLinePKiS0_Pii)
        /*0020*/ 	.word	0x00000000
.L_5:


//--------------------- .nv.compat                --------------------------
	.section	.nv.compat,"",@"SHT_CUDA_COMPAT_INFO"
	.align	4
        /*0000*/ 	.byte	0x02, 0x09, 0x00, 0x00, 0x02, 0x02, 0x01, 0x00, 0x02, 0x05, 0x05, 0x00, 0x03, 0x07, 0x01, 0x01
        /*0010*/ 	.byte	0x02, 0x03, 0x00, 0x00, 0x02, 0x06, 0x01, 0x00, 0x04, 0x0b, 0x08, 0x00, 0x09, 0x00, 0x00, 0x00
        /*0020*/ 	.byte	0x00, 0x00, 0x00, 0x00


//--------------------- .nv.info._Z8baseLinePKiS0_Pii --------------------------
	.section	.nv.info._Z8baseLinePKiS0_Pii,"",@"SHT_CUDA_INFO"
	.sectionflags	@""
	.align	4


	//----- nvinfo : EIATTR_CUDA_API_VERSION
	.align		4
        /*0000*/ 	.byte	0x04, 0x37
        /*0002*/ 	.short	(.L_7 - .L_6)
.L_6:
        /*0004*/ 	.word	0x00000082


	//----- nvinfo : EIATTR_KPARAM_INFO
	.align		4
.L_7:
        /*0008*/ 	.byte	0x04, 0x17
        /*000a*/ 	.short	(.L_9 - .L_8)
.L_8:
        /*000c*/ 	.word	0x00000000
        /*0010*/ 	.short	0x0003
        /*0012*/ 	.short	0x0018
        /*0014*/ 	.byte	0x00, 0xf0, 0x11, 0x00


	//----- nvinfo : EIATTR_KPARAM_INFO
	.align		4
.L_9:
        /*0018*/ 	.byte	0x04, 0x17
        /*001a*/ 	.short	(.L_11 - .L_10)
.L_10:
        /*001c*/ 	.word	0x00000000
        /*0020*/ 	.short	0x0002
        /*0022*/ 	.short	0x0010
        /*0024*/ 	.byte	0x00, 0xf5, 0x21, 0x00


	//----- nvinfo : EIATTR_KPARAM_INFO
	.align		4
.L_11:
        /*0028*/ 	.byte	0x04, 0x17
        /*002a*/ 	.short	(.L_13 - .L_12)
.L_12:
        /*002c*/ 	.word	0x00000000
        /*0030*/ 	.short	0x0001
        /*0032*/ 	.short	0x0008
        /*0034*/ 	.byte	0x00, 0xf5, 0x21, 0x00


	//----- nvinfo : EIATTR_KPARAM_INFO
	.align		4
.L_13:
        /*0038*/ 	.byte	0x04, 0x17
        /*003a*/ 	.short	(.L_15 - .L_14)
.L_14:
        /*003c*/ 	.word	0x00000000
        /*0040*/ 	.short	0x0000
        /*0042*/ 	.short	0x0000
        /*0044*/ 	.byte	0x00, 0xf5, 0x21, 0x00


	//----- nvinfo : EIATTR_SPARSE_MMA_MASK
	.align		4
.L_15:
        /*0048*/ 	.byte	0x03, 0x50
        /*004a*/ 	.short	0x0000


	//----- nvinfo : EIATTR_MAXREG_COUNT
	.align		4
        /*004c*/ 	.byte	0x03, 0x1b
        /*004e*/ 	.short	0x00ff


	//----- nvinfo : EIATTR_MERCURY_ISA_VERSION
	.align		4
        /*0050*/ 	.byte	0x03, 0x5f
        /*0052*/ 	.short	0x0101


	//----- nvinfo : EIATTR_VRC_CTA_INIT_COUNT
	.align		4
        /*0054*/ 	.byte	0x02, 0x4a
	.zero		1
	.zero		1


	//----- nvinfo : EIATTR_EXIT_INSTR_OFFSETS
	.align		4
        /*0058*/ 	.byte	0x04, 0x1c
        /*005a*/ 	.short	(.L_17 - .L_16)


	//   ....[0]....
.L_16:
        /*005c*/ 	.word	0x00000120


	//   ....[1]....
        /*0060*/ 	.word	0x00000650


	//   ....[2]....
        /*0064*/ 	.word	0x000008c0


	//   ....[3]....
        /*0068*/ 	.word	0x00000a80


	//   ....[4]....
        /*006c*/ 	.word	0x00000b30


	//----- nvinfo : EIATTR_CBANK_PARAM_SIZE
	.align		4
.L_17:
        /*0070*/ 	.byte	0x03, 0x19
        /*0072*/ 	.short	0x001c


	//----- nvinfo : EIATTR_PARAM_CBANK
	.align		4
        /*0074*/ 	.byte	0x04, 0x0a
        /*0076*/ 	.short	(.L_19 - .L_18)
	.align		4
.L_18:
        /*0078*/ 	.word	index@(.nv.constant0._Z8baseLinePKiS0_Pii)
        /*007c*/ 	.short	0x0380
        /*007e*/ 	.short	0x001c


	//----- nvinfo : EIATTR_SW_WAR
	.align		4
.L_19:
        /*0080*/ 	.byte	0x04, 0x36
        /*0082*/ 	.short	(.L_21 - .L_20)
.L_20:
        /*0084*/ 	.word	0x00000008
.L_21:


//--------------------- .nv.callgraph             --------------------------
	.section	.nv.callgraph,"",@"SHT_CUDA_CALLGRAPH"
	.align	4
	.sectionentsize	8
	.align		4
        /*0000*/ 	.word	0x00000000
	.align		4
        /*0004*/ 	.word	0xffffffff
	.align		4
        /*0008*/ 	.word	0x00000000
	.align		4
        /*000c*/ 	.word	0xfffffffe
	.align		4
        /*0010*/ 	.word	0x00000000
	.align		4
        /*0014*/ 	.word	0xfffffffd
	.align		4
        /*0018*/ 	.word	0x00000000
	.align		4
        /*001c*/ 	.word	0xfffffffc


//--------------------- .text._Z8baseLinePKiS0_Pii --------------------------
	.section	.text._Z8baseLinePKiS0_Pii,"ax",@progbits
	.align	128
        .global         _Z8baseLinePKiS0_Pii
        .type           _Z8baseLinePKiS0_Pii,@function
        .size           _Z8baseLinePKiS0_Pii,(.L_x_5 - _Z8baseLinePKiS0_Pii)
        .other          _Z8baseLinePKiS0_Pii,@"STO_CUDA_ENTRY STV_DEFAULT"
_Z8baseLinePKiS0_Pii:
.text._Z8baseLinePKiS0_Pii:
[----:B------:R-:W-:Y:S01]  /*0000*/  LDC R1, c[0x0][0x37c] ;  /* 0x0000df00ff017b82 */ /* 0x000fe20000000800 */
[----:B------:R-:W0:Y:S07]  /*0010*/  S2R R0, SR_TID.Y ;  /* 0x0000000000007919 */ /* 0x000e2e0000002200 */
[----:B------:R-:W0:Y:S01]  /*0020*/  S2UR UR4, SR_CTAID.Y ;  /* 0x00000000000479c3 */ /* 0x000e220000002600 */
[----:B------:R-:W1:Y:S01]  /*0030*/  LDCU UR18, c[0x0][0x398] ;  /* 0x00007300ff1277ac */ /* 0x000e620008000800 */
[----:B------:R-:W2:Y:S01]  /*0040*/  S2R R7, SR_TID.X ;  /* 0x0000000000077919 */ /* 0x000ea20000002100 */
[----:B------:R-:W3:Y:S05]  /*0050*/  LDCU.64 UR16, c[0x0][0x358] ;  /* 0x00006b00ff1077ac */ /* 0x000eea0008000a00 */
[----:B------:R-:W0:Y:S08]  /*0060*/  LDC R5, c[0x0][0x364] ;  /* 0x0000d900ff057b82 */ /* 0x000e300000000800 */
[----:B------:R-:W2:Y:S01]  /*0070*/  S2UR UR5, SR_CTAID.X ;  /* 0x00000000000579c3 */ /* 0x000ea20000002500 */
[----:B-1----:R-:W-:-:S07]  /*0080*/  UISETP.GE.AND UP0, UPT, UR18, 0x1, UPT ;  /* 0x000000011200788c */ /* 0x002fce000bf06270 */
[----:B------:R-:W2:Y:S01]  /*0090*/  LDC R4, c[0x0][0x360] ;  /* 0x0000d800ff047b82 */ /* 0x000ea20000000800 */
[----:B------:R-:W-:-:S07]  /*00a0*/  PLOP3.LUT P0, PT, PT, PT, UP0, 0x80, 0x8 ;  /* 0x000000000008781c */ /* 0x000fce0003f0f008 */
[----:B------:R-:W1:Y:S01]  /*00b0*/  LDC.64 R2, c[0x0][0x390] ;  /* 0x0000e400ff027b82 */ /* 0x000e620000000a00 */
[----:B0-----:R-:W-:-:S04]  /*00c0*/  IMAD R5, R5, UR4, R0 ;  /* 0x0000000405057c24 */ /* 0x001fc8000f8e0200 */
[----:B------:R-:W-:Y:S02]  /*00d0*/  IMAD R5, R5, UR18, RZ ;  /* 0x0000001205057c24 */ /* 0x000fe4000f8e02ff */
[----:B--2---:R-:W-:-:S05]  /*00e0*/  IMAD R0, R4, UR5, R7 ;  /* 0x0000000504007c24 */ /* 0x004fca000f8e0207 */
[----:B------:R-:W-:-:S05]  /*00f0*/  IADD3 R7, PT, PT, R0, R5, RZ ;  /* 0x0000000500077210 */ /* 0x000fca0007ffe0ff */
[----:B-1----:R-:W-:-:S05]  /*0100*/  IMAD.WIDE R2, R7, 0x4, R2 ;  /* 0x0000000407027825 */ /* 0x002fca00078e0202 */
[----:B---3--:R0:W-:Y:S01]  /*0110*/  STG.E desc[UR16][R2.64], RZ ;  /* 0x000000ff02007986 */ /* 0x0081e2000c101910 */
[----:B------:R-:W-:Y:S05]  /*0120*/  @!P0 EXIT ;  /* 0x000000000000894d */ /* 0x000fea0003800000 */
[----:B------:R-:W-:Y:S01]  /*0130*/  UISETP.GE.U32.AND UP0, UPT, UR18, 0x8, UPT ;  /* 0x000000081200788c */ /* 0x000fe2000bf06070 */
[----:B------:R-:W-:Y:S01]  /*0140*/  HFMA2 R7, -RZ, RZ, 0, 0 ;  /* 0x00000000ff077431 */ /* 0x000fe200000001ff */
[----:B------:R-:W-:-:S07]  /*0150*/  MOV R4, RZ ;  /* 0x000000ff00047202 */ /* 0x000fce0000000f00 */
[----:B------:R-:W-:Y:S05]  /*0160*/  BRA.U !UP0, `(.L_x_0) ;  /* 0x0000000508307547 */ /* 0x000fea000b800000 */
[----:B------:R-:W1:Y:S01]  /*0170*/  LDCU.128 UR20, c[0x0][0x380] ;  /* 0x00007000ff1477ac */ /* 0x000e620008000c00 */
[----:B------:R-:W-:Y:S01]  /*0180*/  MOV R4, R0 ;  /* 0x0000000000047202 */ /* 0x000fe20000000f00 */
[----:B------:R-:W-:-:S04]  /*0190*/  ULOP3.LUT UR4, UR18, 0x7ffffff8, URZ, 0xc0, !UPT ;  /* 0x7ffffff812047892 */ /* 0x000fc8000f8ec0ff */
[----:B------:R-:W-:Y:S01]  /*01a0*/  UIADD3 UR4, UPT, UPT, -UR4, URZ, URZ ;  /* 0x000000ff04047290 */ /* 0x000fe2000fffe1ff */
[----:B-1----:R-:W-:Y:S01]  /*01b0*/  MOV R6, UR20 ;  /* 0x0000001400067c02 */ /* 0x002fe20008000f00 */
[----:B------:R-:W-:Y:S01]  /*01c0*/  UIMAD.WIDE.U32 UR6, UR18, 0xc, UR22 ;  /* 0x0000000c120678a5 */ /* 0x000fe2000f8e0016 */
[----:B------:R-:W-:Y:S01]  /*01d0*/  MOV R7, UR21 ;  /* 0x0000001500077c02 */ /* 0x000fe20008000f00 */
[----:B------:R-:W-:Y:S02]  /*01e0*/  UIMAD.WIDE.U32 UR8, UR18, 0x10, UR22 ;  /* 0x00000010120878a5 */ /* 0x000fe4000f8e0016 */
[----:B------:R-:W-:Y:S01]  /*01f0*/  UIMAD.WIDE.U32 UR10, UR18, 0x14, UR22 ;  /* 0x00000014120a78a5 */ /* 0x000fe2000f8e0016 */
[----:B------:R-:W-:Y:S01]  /*0200*/  IMAD.WIDE.U32 R6, R5, 0x4, R6 ;  /* 0x0000000405067825 */ /* 0x000fe200078e0006 */
[----:B------:R-:W-:Y:S02]  /*0210*/  UIMAD.WIDE.U32 UR12, UR18, 0x18, UR22 ;  /* 0x00000018120c78a5 */ /* 0x000fe4000f8e0016 */
[----:B------:R-:W-:Y:S01]  /*0220*/  UIMAD.WIDE.U32 UR14, UR18, 0x1c, UR22 ;  /* 0x0000001c120e78a5 */ /* 0x000fe2000f8e0016 */
[----:B------:R-:W-:-:S04]  /*0230*/  IADD3 R6, P0, PT, R6, 0x10, RZ ;  /* 0x0000001006067810 */ /* 0x000fc80007f1e0ff */
[----:B------:R-:W-:Y:S02]  /*0240*/  IADD3.X R9, PT, PT, RZ, R7, RZ, P0, !PT ;  /* 0x00000007ff097210 */ /* 0x000fe400007fe4ff */
[----:B------:R-:W-:-:S07]  /*0250*/  MOV R7, RZ ;  /* 0x000000ff00077202 */ /* 0x000fce0000000f00 */
.L_x_1:
[----:B------:R-:W-:Y:S01]  /*0260*/  HFMA2 R11, -RZ, RZ, 0, 2.384185791015625e-07 ;  /* 0x00000004ff0b7431 */ /* 0x000fe200000001ff */
[----:B------:R-:W-:-:S05]  /*0270*/  MOV R8, R6 ;  /* 0x0000000600087202 */ /* 0x000fca0000000f00 */
[----:B--2---:R-:W2:Y:S01]  /*0280*/  LDG.E R6, desc[UR16][R8.64+-0x10] ;  /* 0xfffff01008067981 */ /* 0x004ea2000c1e1900 */
[----:B------:R-:W-:-:S06]  /*0290*/  IMAD.WIDE R10, R4, R11, UR22 ;  /* 0x00000016040a7e25 */ /* 0x000fcc000f8e020b */
[----:B------:R-:W2:Y:S01]  /*02a0*/  LDG.E R10, desc[UR16][R10.64] ;  /* 0x000000100a0a7981 */ /* 0x000ea2000c1e1900 */
[----:B------:R-:W-:-:S06]  /*02b0*/  UIMAD.WIDE.U32 UR20, UR18, 0x4, UR22 ;  /* 0x00000004121478a5 */ /* 0x000fcc000f8e0016 */
[----:B------:R-:W-:Y:S02]  /*02c0*/  MOV R12, UR20 ;  /* 0x00000014000c7c02 */ /* 0x000fe40008000f00 */
[----:B------:R-:W-:Y:S01]  /*02d0*/  MOV R13, UR21 ;  /* 0x00000015000d7c02 */ /* 0x000fe20008000f00 */
[----:B--2---:R-:W-:Y:S02]  /*02e0*/  IMAD R15, R6, R10, R7 ;  /* 0x0000000a060f7224 */ /* 0x004fe400078e0207 */
[----:B------:R-:W-:-:S03]  /*02f0*/  IMAD.WIDE R6, R4, 0x4, R12 ;  /* 0x0000000404067825 */ /* 0x000fc600078e020c */
[----:B------:R1:W-:Y:S04]  /*0300*/  STG.E desc[UR16][R2.64], R15 ;  /* 0x0000000f02007986 */ /* 0x0003e8000c101910 */
[----:B------:R-:W2:Y:S04]  /*0310*/  LDG.E R6, desc[UR16][R6.64] ;  /* 0x0000001006067981 */ /* 0x000ea8000c1e1900 */
[----:B------:R-:W2:Y:S01]  /*0320*/  LDG.E R14, desc[UR16][R8.64+-0xc] ;  /* 0xfffff410080e7981 */ /* 0x000ea2000c1e1900 */
[----:B------:R-:W-:-:S06]  /*0330*/  UIMAD.WIDE.U32 UR20, UR18, 0x8, UR22 ;  /* 0x00000008121478a5 */ /* 0x000fcc000f8e0016 */
[----:B------:R-:W-:Y:S02]  /*0340*/  MOV R12, UR20 ;  /* 0x00000014000c7c02 */ /* 0x000fe40008000f00 */
[----:B------:R-:W-:-:S03]  /*0350*/  MOV R13, UR21 ;  /* 0x00000015000d7c02 */ /* 0x000fc60008000f00 */
[----:B------:R-:W-:-:S04]  /*0360*/  IMAD.WIDE R10, R4, 0x4, R12 ;  /* 0x00000004040a7825 */ /* 0x000fc800078e020c */
[----:B--2---:R-:W-:-:S05]  /*0370*/  IMAD R17, R14, R6, R15 ;  /* 0x000000060e117224 */ /* 0x004fca00078e020f */
[----:B------:R2:W-:Y:S04]  /*0380*/  STG.E desc[UR16][R2.64], R17 ;  /* 0x0000001102007986 */ /* 0x0005e8000c101910 */
[----:B------:R-:W1:Y:S04]  /*0390*/  LDG.E R10, desc[UR16][R10.64] ;  /* 0x000000100a0a7981 */ /* 0x000e68000c1e1900 */
[----:B------:R-:W1:Y:S01]  /*03a0*/  LDG.E R12, desc[UR16][R8.64+-0x8] ;  /* 0xfffff810080c7981 */ /* 0x000e62000c1e1900 */
[----:B------:R-:W-:-:S05]  /*03b0*/  HFMA2 R13, -RZ, RZ, 0, 2.384185791015625e-07 ;  /* 0x00000004ff0d7431 */ /* 0x000fca00000001ff */
[----:B------:R-:W-:-:S04]  /*03c0*/  IMAD.WIDE R6, R4, R13, UR6 ;  /* 0x0000000604067e25 */ /* 0x000fc8000f8e020d */
[----:B-1----:R-:W-:-:S05]  /*03d0*/  IMAD R15, R12, R10, R17 ;  /* 0x0000000a0c0f7224 */ /* 0x002fca00078e0211 */
[----:B------:R1:W-:Y:S04]  /*03e0*/  STG.E desc[UR16][R2.64], R15 ;  /* 0x0000000f02007986 */ /* 0x0003e8000c101910 */
[----:B------:R-:W3:Y:S04]  /*03f0*/  LDG.E R6, desc[UR16][R6.64] ;  /* 0x0000001006067981 */ /* 0x000ee8000c1e1900 */
[----:B------:R-:W3:Y:S02]  /*0400*/  LDG.E R12, desc[UR16][R8.64+-0x4] ;  /* 0xfffffc10080c7981 */ /* 0x000ee4000c1e1900 */
[----:B---3--:R-:W-:-:S02]  /*0410*/  IMAD R19, R12, R6, R15 ;  /* 0x000000060c137224 */ /* 0x008fc400078e020f */
[----:B------:R-:W-:-:S03]  /*0420*/  IMAD.WIDE R12, R4, R13, UR8 ;  /* 0x00000008040c7e25 */ /* 0x000fc6000f8e020d */
[----:B------:R3:W-:Y:S04]  /*0430*/  STG.E desc[UR16][R2.64], R19 ;  /* 0x0000001302007986 */ /* 0x0007e8000c101910 */
[----:B------:R-:W2:Y:S04]  /*0440*/  LDG.E R12, desc[UR16][R12.64] ;  /* 0x000000100c0c7981 */ /* 0x000ea8000c1e1900 */
[----:B------:R-:W2:Y:S01]  /*0450*/  LDG.E R10, desc[UR16][R8.64] ;  /* 0x00000010080a7981 */ /* 0x000ea2000c1e1900 */
[----:B------:R-:W-:Y:S02]  /*0460*/  IMAD.MOV.U32 R11, RZ, RZ, 0x4 ;  /* 0x00000004ff0b7424 */ /* 0x000fe400078e00ff */
[----:B--2---:R-:W-:-:S02]  /*0470*/  IMAD R17, R10, R12, R19 ;  /* 0x0000000c0a117224 */ /* 0x004fc400078e0213 */
[----:B------:R-:W-:-:S03]  /*0480*/  IMAD.WIDE R10, R4, R11, UR10 ;  /* 0x0000000a040a7e25 */ /* 0x000fc6000f8e020b */
[----:B------:R2:W-:Y:S04]  /*0490*/  STG.E desc[UR16][R2.64], R17 ;  /* 0x0000001102007986 */ /* 0x0005e8000c101910 */
[----:B------:R-:W4:Y:S04]  /*04a0*/  LDG.E R10, desc[UR16][R10.64] ;  /* 0x000000100a0a7981 */ /* 0x000f28000c1e1900 */
[----:B------:R-:W4:Y:S01]  /*04b0*/  LDG.E R6, desc[UR16][R8.64+0x4] ;  /* 0x0000041008067981 */ /* 0x000f22000c1e1900 */
[----:B-1----:R-:W-:-:S05]  /*04c0*/  MOV R15, 0x4 ;  /* 0x00000004000f7802 */ /* 0x002fca0000000f00 */
[----:B------:R-:W-:-:S04]  /*04d0*/  IMAD.WIDE R14, R4, R15, UR12 ;  /* 0x0000000c040e7e25 */ /* 0x000fc8000f8e020f */
[----:B----4-:R-:W-:-:S05]  /*04e0*/  IMAD R21, R6, R10, R17 ;  /* 0x0000000a06157224 */ /* 0x010fca00078e0211 */
[----:B------:R2:W-:Y:S04]  /*04f0*/  STG.E desc[UR16][R2.64], R21 ;  /* 0x0000001502007986 */ /* 0x0005e8000c101910 */
[----:B------:R-:W3:Y:S04]  /*0500*/  LDG.E R14, desc[UR16][R14.64] ;  /* 0x000000100e0e7981 */ /* 0x000ee8000c1e1900 */
[----:B------:R-:W3:Y:S01]  /*0510*/  LDG.E R6, desc[UR16][R8.64+0x8] ;  /* 0x0000081008067981 */ /* 0x000ee2000c1e1900 */
[----:B------:R-:W-:-:S05]  /*0520*/  HFMA2 R13, -RZ, RZ, 0, 2.384185791015625e-07 ;  /* 0x00000004ff0d7431 */ /* 0x000fca00000001ff */
[----:B------:R-:W-:-:S04]  /*0530*/  IMAD.WIDE R12, R4, R13, UR14 ;  /* 0x0000000e040c7e25 */ /* 0x000fc8000f8e020d */
[----:B---3--:R-:W-:-:S05]  /*0540*/  IMAD R19, R6, R14, R21 ;  /* 0x0000000e06137224 */ /* 0x008fca00078e0215 */
[----:B------:R2:W-:Y:S04]  /*0550*/  STG.E desc[UR16][R2.64], R19 ;  /* 0x0000001302007986 */ /* 0x0005e8000c101910 */
[----:B------:R-:W3:Y:S04]  /*0560*/  LDG.E R12, desc[UR16][R12.64] ;  /* 0x000000100c0c7981 */ /* 0x000ee8000c1e1900 */
[----:B------:R-:W3:Y:S01]  /*0570*/  LDG.E R6, desc[UR16][R8.64+0xc] ;  /* 0x00000c1008067981 */ /* 0x000ee2000c1e1900 */
[----:B------:R-:W-:-:S04]  /*0580*/  UIADD3 UR4, UPT, UPT, UR4, 0x8, URZ ;  /* 0x0000000804047890 */ /* 0x000fc8000fffe0ff */
[----:B------:R-:W-:Y:S01]  /*0590*/  UISETP.NE.AND UP0, UPT, UR4, URZ, UPT ;  /* 0x000000ff0400728c */ /* 0x000fe2000bf05270 */
[----:B------:R-:W-:-:S04]  /*05a0*/  MOV R11, UR18 ;  /* 0x00000012000b7c02 */ /* 0x000fc80008000f00 */
[----:B------:R-:W-:Y:S01]  /*05b0*/  LEA R4, R11, R4, 0x3 ;  /* 0x000000040b047211 */ /* 0x000fe200078e18ff */
[----:B---3--:R-:W-:-:S05]  /*05c0*/  IMAD R7, R6, R12, R19 ;  /* 0x0000000c06077224 */ /* 0x008fca00078e0213 */
[----:B------:R2:W-:Y:S01]  /*05d0*/  STG.E desc[UR16][R2.64], R7 ;  /* 0x0000000702007986 */ /* 0x0005e2000c101910 */
[----:B------:R-:W-:-:S04]  /*05e0*/  IADD3 R6, P0, PT, R8, 0x20, RZ ;  /* 0x0000002008067810 */ /* 0x000fc80007f1e0ff */
[----:B------:R-:W-:Y:S01]  /*05f0*/  IADD3.X R9, PT, PT, RZ, R9, RZ, P0, !PT ;  /* 0x00000009ff097210 */ /* 0x000fe200007fe4ff */
[----:B------:R-:W-:Y:S08]  /*0600*/  BRA.U UP0, `(.L_x_1) ;  /* 0xfffffffd00147547 */ /* 0x000ff0000b83ffff */
[----:B------:R-:W-:-:S06]  /*0610*/  ULOP3.LUT UR4, UR18, 0x7ffffff8, URZ, 0xc0, !UPT ;  /* 0x7ffffff812047892 */ /* 0x000fcc000f8ec0ff */
[----:B------:R-:W-:-:S07]  /*0620*/  MOV R4, UR4 ;  /* 0x0000000400047c02 */ /* 0x000fce0008000f00 */
.L_x_0:
[----:B------:R-:W-:-:S06]  /*0630*/  ULOP3.LUT UR4, UR18, 0x7, URZ, 0xc0, !UPT ;  /* 0x0000000712047892 */ /* 0x000fcc000f8ec0ff */
[----:B------:R-:W-:-:S13]  /*0640*/  ISETP.NE.AND P0, PT, RZ, UR4, PT ;  /* 0x00000004ff007c0c */ /* 0x000fda000bf05270 */
[----:B------:R-:W-:Y:S05]  /*0650*/  @!P0 EXIT ;  /* 0x000000000000894d */ /* 0x000fea0003800000 */
[----:B------:R-:W-:Y:S02]  /*0660*/  UISETP.GE.U32.AND UP0, UPT, UR4, 0x4, UPT ;  /* 0x000000040400788c */ /* 0x000fe4000bf06070 */
[----:B------:R-:W-:-:S07]  /*0670*/  ULOP3.LUT UR4, UR18, 0x3, URZ, 0xc0, !UPT ;  /* 0x0000000312047892 */ /* 0x000fce000f8ec0ff */
[----:B------:R-:W-:Y:S05]  /*0680*/  BRA.U !UP0, `(.L_x_2) ;  /* 0x0000000108887547 */ /* 0x000fea000b800000 */
[----:B------:R-:W1:Y:S01]  /*0690*/  LDC.64 R10, c[0x0][0x380] ;  /* 0x0000e000ff0a7b82 */ /* 0x000e620000000a00 */
[----:B------:R-:W-:Y:S01]  /*06a0*/  IADD3 R9, PT, PT, R5, R4, RZ ;  /* 0x0000000405097210 */ /* 0x000fe20007ffe0ff */
[----:B------:R-:W-:Y:S01]  /*06b0*/  IMAD R15, R4, UR18, R0 ;  /* 0x00000012040f7c24 */ /* 0x000fe2000f8e0200 */
[----:B------:R-:W3:Y:S05]  /*06c0*/  LDCU.64 UR6, c[0x0][0x380] ;  /* 0x00007000ff0677ac */ /* 0x000eea0008000a00 */
[----:B------:R-:W4:Y:S01]  /*06d0*/  LDC.64 R12, c[0x0][0x388] ;  /* 0x0000e200ff0c7b82 */ /* 0x000f220000000a00 */
[----:B-1----:R-:W-:-:S06]  /*06e0*/  IMAD.WIDE.U32 R10, R9, 0x4, R10 ;  /* 0x00000004090a7825 */ /* 0x002fcc00078e000a */
[----:B------:R-:W5:Y:S01]  /*06f0*/  LDG.E R10, desc[UR16][R10.64] ;  /* 0x000000100a0a7981 */ /* 0x000f62000c1e1900 */
[----:B----4-:R-:W-:-:S05]  /*0700*/  IMAD.WIDE R12, R15, 0x4, R12 ;  /* 0x000000040f0c7825 */ /* 0x010fca00078e020c */
[----:B------:R-:W5:Y:S01]  /*0710*/  LDG.E R6, desc[UR16][R12.64] ;  /* 0x000000100c067981 */ /* 0x000f62000c1e1900 */
[----:B------:R-:W-:Y:S01]  /*0720*/  IADD3 R9, P0, PT, R5, R4, RZ ;  /* 0x0000000405097210 */ /* 0x000fe20007f1e0ff */
[----:B--2---:R-:W-:-:S03]  /*0730*/  IMAD.U32 R17, RZ, RZ, UR18 ;  /* 0x00000012ff117e24 */ /* 0x004fc6000f8e00ff */
[----:B------:R-:W-:Y:S02]  /*0740*/  IADD3.X R14, PT, PT, RZ, RZ, RZ, P0, !PT ;  /* 0x000000ffff0e7210 */ /* 0x000fe400007fe4ff */
[----:B---3--:R-:W-:-:S04]  /*0750*/  LEA R8, P0, R9, UR6, 0x2 ;  /* 0x0000000609087c11 */ /* 0x008fc8000f8010ff */
[----:B------:R-:W-:Y:S01]  /*0760*/  LEA.HI.X R9, R9, UR7, R14, 0x2, P0 ;  /* 0x0000000709097c11 */ /* 0x000fe200080f140e */
[----:B-----5:R-:W-:Y:S02]  /*0770*/  IMAD R15, R10, R6, R7 ;  /* 0x000000060a0f7224 */ /* 0x020fe400078e0207 */
[----:B------:R-:W-:-:S03]  /*0780*/  IMAD.WIDE.U32 R6, R17, 0x4, R12 ;  /* 0x0000000411067825 */ /* 0x000fc600078e000c */
[----:B------:R1:W-:Y:S04]  /*0790*/  STG.E desc[UR16][R2.64], R15 ;  /* 0x0000000f02007986 */ /* 0x0003e8000c101910 */
[----:B------:R-:W2:Y:S04]  /*07a0*/  LDG.E R11, desc[UR16][R6.64] ;  /* 0x00000010060b7981 */ /* 0x000ea8000c1e1900 */
[----:B------:R-:W2:Y:S01]  /*07b0*/  LDG.E R10, desc[UR16][R8.64+0x4] ;  /* 0x00000410080a7981 */ /* 0x000ea2000c1e1900 */
[----:B------:R-:W-:Y:S01]  /*07c0*/  MOV R13, UR18 ;  /* 0x00000012000d7c02 */ /* 0x000fe20008000f00 */
[----:B--2---:R-:W-:-:S04]  /*07d0*/  IMAD R17, R10, R11, R15 ;  /* 0x0000000b0a117224 */ /* 0x004fc800078e020f */
[----:B------:R-:W-:Y:S01]  /*07e0*/  IMAD.WIDE.U32 R10, R13, 0x4, R6 ;  /* 0x000000040d0a7825 */ /* 0x000fe200078e0006 */
        /* <DEDUP_REMOVED lines=9> */
[----:B------:R-:W-:Y:S01]  /*0880*/  IADD3 R4, PT, PT, R4, 0x4, RZ ;  /* 0x0000000404047810 */ /* 0x000fe20007ffe0ff */
[----:B--2---:R-:W-:-:S05]  /*0890*/  IMAD R7, R6, R12, R19 ;  /* 0x0000000c06077224 */ /* 0x004fca00078e0213 */
[----:B------:R1:W-:Y:S02]  /*08a0*/  STG.E desc[UR16][R2.64], R7 ;  /* 0x0000000702007986 */ /* 0x0003e4000c101910 */
.L_x_2:
[----:B------:R-:W-:-:S13]  /*08b0*/  ISETP.NE.AND P0, PT, RZ, UR4, PT ;  /* 0x00000004ff007c0c */ /* 0x000fda000bf05270 */
[----:B------:R-:W-:Y:S05]  /*08c0*/  @!P0 EXIT ;  /* 0x000000000000894d */ /* 0x000fea0003800000 */
[----:B------:R-:W-:-:S09]  /*08d0*/  UISETP.NE.AND UP0, UPT, UR4, 0x1, UPT ;  /* 0x000000010400788c */ /* 0x000fd2000bf05270 */
[----:B------:R-:W-:Y:S05]  /*08e0*/  BRA.U !UP0, `(.L_x_3) ;  /* 0x0000000108587547 */ /* 0x000fea000b800000 */
[----:B------:R-:W3:Y:S01]  /*08f0*/  LDC.64 R8, c[0x0][0x380] ;  /* 0x0000e000ff087b82 */ /* 0x000ee20000000a00 */
[----:B------:R-:W-:Y:S01]  /*0900*/  IADD3 R11, PT, PT, R5, R4, RZ ;  /* 0x00000004050b7210 */ /* 0x000fe20007ffe0ff */
[----:B-1----:R-:W-:Y:S01]  /*0910*/  IMAD R15, R4, UR18, R0 ;  /* 0x00000012040f7c24 */ /* 0x002fe2000f8e0200 */
[----:B------:R-:W1:Y:S05]  /*0920*/  LDCU.64 UR4, c[0x0][0x380] ;  /* 0x00007000ff0477ac */ /* 0x000e6a0008000a00 */
[----:B------:R-:W4:Y:S01]  /*0930*/  LDC.64 R12, c[0x0][0x388] ;  /* 0x0000e200ff0c7b82 */ /* 0x000f220000000a00 */
[----:B---3--:R-:W-:-:S06]  /*0940*/  IMAD.WIDE.U32 R10, R11, 0x4, R8 ;  /* 0x000000040b0a7825 */ /* 0x008fcc00078e0008 */
[----:B------:R-:W2:Y:S01]  /*0950*/  LDG.E R10, desc[UR16][R10.64] ;  /* 0x000000100a0a7981 */ /* 0x000ea2000c1e1900 */
[----:B----4-:R-:W-:-:S05]  /*0960*/  IMAD.WIDE R12, R15, 0x4, R12 ;  /* 0x000000040f0c7825 */ /* 0x010fca00078e020c */
[----:B------:R-:W2:Y:S01]  /*0970*/  LDG.E R6, desc[UR16][R12.64] ;  /* 0x000000100c067981 */ /* 0x000ea2000c1e1900 */
[----:B------:R-:W-:Y:S02]  /*0980*/  IADD3 R9, P0, PT, R5, R4, RZ ;  /* 0x0000000405097210 */ /* 0x000fe40007f1e0ff */
[----:B------:R-:W-:Y:S02]  /*0990*/  MOV R15, UR18 ;  /* 0x00000012000f7c02 */ /* 0x000fe40008000f00 */
[----:B------:R-:W-:Y:S02]  /*09a0*/  IADD3.X R14, PT, PT, RZ, RZ, RZ, P0, !PT ;  /* 0x000000ffff0e7210 */ /* 0x000fe400007fe4ff */
[----:B-1----:R-:W-:-:S04]  /*09b0*/  LEA R8, P0, R9, UR4, 0x2 ;  /* 0x0000000409087c11 */ /* 0x002fc8000f8010ff */
[----:B------:R-:W-:Y:S01]  /*09c0*/  LEA.HI.X R9, R9, UR5, R14, 0x2, P0 ;  /* 0x0000000509097c11 */ /* 0x000fe200080f140e */
[----:B------:R-:W-:-:S04]  /*09d0*/  IMAD.WIDE.U32 R14, R15, 0x4, R12 ;  /* 0x000000040f0e7825 */ /* 0x000fc800078e000c */
[----:B--2---:R-:W-:-:S05]  /*09e0*/  IMAD R17, R10, R6, R7 ;  /* 0x000000060a117224 */ /* 0x004fca00078e0207 */
[----:B------:R3:W-:Y:S04]  /*09f0*/  STG.E desc[UR16][R2.64], R17 ;  /* 0x0000001102007986 */ /* 0x0007e8000c101910 */
[----:B------:R-:W2:Y:S04]  /*0a00*/  LDG.E R14, desc[UR16][R14.64] ;  /* 0x000000100e0e7981 */ /* 0x000ea8000c1e1900 */
[----:B------:R-:W2:Y:S01]  /*0a10*/  LDG.E R8, desc[UR16][R8.64+0x4] ;  /* 0x0000041008087981 */ /* 0x000ea2000c1e1900 */
[----:B------:R-:W-:Y:S01]  /*0a20*/  IADD3 R4, PT, PT, R4, 0x2, RZ ;  /* 0x0000000204047810 */ /* 0x000fe20007ffe0ff */
[----:B--2---:R-:W-:-:S05]  /*0a30*/  IMAD R7, R8, R14, R17 ;  /* 0x0000000e08077224 */ /* 0x004fca00078e0211 */
[----:B------:R3:W-:Y:S02]  /*0a40*/  STG.E desc[UR16][R2.64], R7 ;  /* 0x0000000702007986 */ /* 0x0007e4000c101910 */
.L_x_3:
[----:B------:R-:W-:-:S04]  /*0a50*/  ULOP3.LUT UR4, UR18, 0x1, URZ, 0xc0, !UPT ;  /* 0x0000000112047892 */ /* 0x000fc8000f8ec0ff */
[----:B------:R-:W-:-:S06]  /*0a60*/  UISETP.NE.U32.AND UP0, UPT, UR4, 0x1, UPT ;  /* 0x000000010400788c */ /* 0x000fcc000bf05070 */
[----:B------:R-:W-:-:S13]  /*0a70*/  PLOP3.LUT P0, PT, PT, PT, UP0, 0x80, 0x8 ;  /* 0x000000000008781c */ /* 0x000fda0003f0f008 */
[----:B------:R-:W-:Y:S05]  /*0a80*/  @P0 EXIT ;  /* 0x000000000000094d */ /* 0x000fea0003800000 */
[----:B------:R-:W4:Y:S01]  /*0a90*/  LDC.64 R8, c[0x0][0x380] ;  /* 0x0000e000ff087b82 */ /* 0x000f220000000a00 */
[----:B------:R-:W-:Y:S01]  /*0aa0*/  IADD3 R5, PT, PT, R5, R4, RZ ;  /* 0x0000000405057210 */ /* 0x000fe20007ffe0ff */
[----:B------:R-:W-:-:S06]  /*0ab0*/  IMAD R13, R4, UR18, R0 ;  /* 0x00000012040d7c24 */ /* 0x000fcc000f8e0200 */
[----:B------:R-:W5:Y:S01]  /*0ac0*/  LDC.64 R10, c[0x0][0x388] ;  /* 0x0000e200ff0a7b82 */ /* 0x000f620000000a00 */
[----:B----4-:R-:W-:-:S06]  /*0ad0*/  IMAD.WIDE.U32 R4, R5, 0x4, R8 ;  /* 0x0000000405047825 */ /* 0x010fcc00078e0008 */
[----:B------:R-:W1:Y:S01]  /*0ae0*/  LDG.E R4, desc[UR16][R4.64] ;  /* 0x0000001004047981 */ /* 0x000e62000c1e1900 */
[----:B-----5:R-:W-:-:S06]  /*0af0*/  IMAD.WIDE R8, R13, 0x4, R10 ;  /* 0x000000040d087825 */ /* 0x020fcc00078e020a */
[----:B------:R-:W1:Y:S02]  /*0b00*/  LDG.E R8, desc[UR16][R8.64] ;  /* 0x0000001008087981 */ /* 0x000e64000c1e1900 */
[----:B-123--:R-:W-:-:S05]  /*0b10*/  IMAD R7, R4, R8, R7 ;  /* 0x0000000804077224 */ /* 0x00efca00078e0207 */
[----:B------:R-:W-:Y:S01]  /*0b20*/  STG.E desc[UR16][R2.64], R7 ;  /* 0x0000000702007986 */ /* 0x000fe2000c101910 */
[----:B------:R-:W-:Y:S05]  /*0b30*/  EXIT ;  /* 0x000000000000794d */ /* 0x000fea0003800000 */
.L_x_4:
[----:B------:R-:W-:-:S00]  /*0b40*/  BRA `(.L_x_4) ;  /* 0xfffffffc00fc7947 */ /* 0x000fc0000383ffff */
[----:B------:R-:W-:-:S00]  /*0b50*/  NOP ;  /* 0x0000000000007918 */ /* 0x000fc00000000000 */
        /* <DEDUP_REMOVED lines=10> */
.L_x_5:


//--------------------- .nv.shared.reserved.0     --------------------------
	.section	.nv.shared.reserved.0,"aw",@nobits
	.weak		__nv_reservedSMEM_offset_0_alias
	.size		__nv_reservedSMEM_offset_0_alias, 0, 64
	.other		__nv_reservedSMEM_offset_0_alias,@"STO_CUDA_RESERVED_SHARED STV_DEFAULT"
__nv_reservedSMEM_offset_0_alias:
	.zero		0
	.zero		64


//--------------------- .nv.constant0._Z8baseLinePKiS0_Pii --------------------------
	.section	.nv.constant0._Z8baseLinePKiS0_Pii,"a",@progbits
	.sectionflags	@""
	.align	4
.nv.constant0._Z8baseLinePKiS0_Pii:
	.zero		924


//--------------------- SYMBOLS --------------------------

	.type		.nv.reservedSmem.offset0,@object
	.size		.nv.reservedSmem.offset0,0x4
